//
// Generated by NVIDIA NVVM Compiler
//
// Compiler Build ID: CL-36424714
// Cuda compilation tools, release 13.0, V13.0.88
// Based on NVVM 20.0.0
//

.version 9.0
.target sm_100
.address_size 64

	// .globl	_Z12getDRho_cudaPKdS0_S0_Pd
.extern .shared .align 16 .b8 dcopy[];

.visible .entry _Z12getDRho_cudaPKdS0_S0_Pd(
	.param .u64 .ptr .align 1 _Z12getDRho_cudaPKdS0_S0_Pd_param_0,
	.param .u64 .ptr .align 1 _Z12getDRho_cudaPKdS0_S0_Pd_param_1,
	.param .u64 .ptr .align 1 _Z12getDRho_cudaPKdS0_S0_Pd_param_2,
	.param .u64 .ptr .align 1 _Z12getDRho_cudaPKdS0_S0_Pd_param_3
)
{
	.reg .pred 	%p<4>;
	.reg .b32 	%r<23>;
	.reg .b64 	%rd<16>;
	.reg .b64 	%fd<11>;

	ld.param.u64 	%rd2, [_Z12getDRho_cudaPKdS0_S0_Pd_param_0];
	ld.param.u64 	%rd3, [_Z12getDRho_cudaPKdS0_S0_Pd_param_1];
	ld.param.u64 	%rd4, [_Z12getDRho_cudaPKdS0_S0_Pd_param_2];
	ld.param.u64 	%rd1, [_Z12getDRho_cudaPKdS0_S0_Pd_param_3];
	cvta.to.global.u64 	%rd5, %rd3;
	cvta.to.global.u64 	%rd6, %rd2;
	cvta.to.global.u64 	%rd7, %rd4;
	mov.u32 	%r1, %ctaid.x;
	mov.u32 	%r11, %nctaid.x;
	mov.u32 	%r2, %tid.x;
	mad.lo.s32 	%r12, %r11, %r2, %r1;
	mul.wide.u32 	%rd8, %r2, 8;
	add.s64 	%rd9, %rd7, %rd8;
	ld.global.f64 	%fd1, [%rd9];
	add.f64 	%fd2, %fd1, %fd1;
	add.s64 	%rd10, %rd6, %rd8;
	ld.global.f64 	%fd3, [%rd10];
	mul.f64 	%fd4, %fd2, %fd3;
	mul.wide.u32 	%rd11, %r12, 8;
	add.s64 	%rd12, %rd5, %rd11;
	ld.global.f64 	%fd5, [%rd12];
	mul.f64 	%fd6, %fd4, %fd5;
	shl.b32 	%r13, %r2, 3;
	mov.u32 	%r14, dcopy;
	add.s32 	%r15, %r14, %r13;
	st.shared.f64 	[%r15], %fd6;
	bar.sync 	0;
	mov.b32 	%r21, 1;
	mov.u32 	%r3, %ntid.x;
	mov.u32 	%r22, %r3;
$L__BB0_1:
	mul.lo.s32 	%r6, %r21, %r2;
	add.s32 	%r7, %r6, %r21;
	setp.ge.u32 	%p1, %r7, %r3;
	@%p1 bra 	$L__BB0_3;
	shl.b32 	%r16, %r7, 3;
	add.s32 	%r18, %r14, %r16;
	ld.shared.f64 	%fd7, [%r18];
	shl.b32 	%r19, %r6, 3;
	add.s32 	%r20, %r14, %r19;
	ld.shared.f64 	%fd8, [%r20];
	add.f64 	%fd9, %fd7, %fd8;
	st.shared.f64 	[%r20], %fd9;
$L__BB0_3:
	shr.u32 	%r8, %r22, 1;
	shl.b32 	%r21, %r21, 1;
	setp.gt.u32 	%p2, %r22, 1;
	mov.u32 	%r22, %r8;
	@%p2 bra 	$L__BB0_1;
	setp.ne.s32 	%p3, %r2, 0;
	@%p3 bra 	$L__BB0_6;
	ld.shared.f64 	%fd10, [dcopy];
	cvta.to.global.u64 	%rd13, %rd1;
	mul.wide.u32 	%rd14, %r1, 8;
	add.s64 	%rd15, %rd13, %rd14;
	st.global.f64 	[%rd15], %fd10;
$L__BB0_6:
	ret;

}


// ===== COMPILED SASS (sm_100) =====

	.target	sm_100

	.elftype	@"ET_EXEC"


//--------------------- .note.nv.tkinfo           --------------------------
	.section	.note.nv.tkinfo,"",@"SHT_NOTE"
	.sectionflags	@"SHF_NOTE_NV_TKINFO"
	.tkinfo
        /*0018*/ 	.word	0x00000002
        /*0030*/ 	.string	""
        /*0030*/ 	.string	"ptxas"
        /*0030*/ 	.string	"Cuda compilation tools, release 13.0, V13.0.88"
        /*0030*/ 	.string	"Build cuda_13.0.r13.0/compiler.36424714_0"
        /*0030*/ 	.string	"-arch sm_100 -m 64 "



//--------------------- .note.nv.cuinfo           --------------------------
	.section	.note.nv.cuinfo,"",@"SHT_NOTE"
	.sectionflags	@"SHF_NOTE_NV_CUINFO"
        /*0018*/ 	.short	0x0002
        /*001a*/ 	.short	0x0064
        /*001c*/ 	.short	0x0082
	.zero		2


//--------------------- .nv.info                  --------------------------
	.section	.nv.info,"",@"SHT_CUDA_INFO"
	.align	4


	//----- nvinfo : EIATTR_REGCOUNT
	.align		4
        /*0000*/ 	.byte	0x04, 0x2f
        /*0002*/ 	.short	(.L_1 - .L_0)
	.align		4
.L_0:
        /*0004*/ 	.word	index@(_Z12getDRho_cudaPKdS0_S0_Pd)
        /*0008*/ 	.word	0x0000000e


	//----- nvinfo : EIATTR_FRAME_SIZE
	.align		4
.L_1:
        /*000c*/ 	.byte	0x04, 0x11
        /*000e*/ 	.short	(.L_3 - .L_2)
	.align		4
.L_2:
        /*0010*/ 	.word	index@(_Z12getDRho_cudaPKdS0_S0_Pd)
        /*0014*/ 	.word	0x00000000


	//----- nvinfo : EIATTR_MIN_STACK_SIZE
	.align		4
.L_3:
        /*0018*/ 	.byte	0x04, 0x12
        /*001a*/ 	.short	(.L_5 - .L_4)
	.align		4
.L_4:
        /*001c*/ 	.word	index@(_Z12getDRho_cudaPKdS0_S0_Pd)
        /*0020*/ 	.word	0x00000000
.L_5:


//--------------------- .nv.compat                --------------------------
	.section	.nv.compat,"",@"SHT_CUDA_COMPAT_INFO"
	.align	4
        /*0000*/ 	.byte	0x02, 0x09, 0x00, 0x00, 0x02, 0x02, 0x01, 0x00, 0x02, 0x05, 0x05, 0x00, 0x03, 0x07, 0x01, 0x01
        /*0010*/ 	.byte	0x02, 0x03, 0x00, 0x00, 0x02, 0x06, 0x01, 0x00, 0x04, 0x0b, 0x08, 0x00, 0x01, 0x00, 0x00, 0x00
        /*0020*/ 	.byte	0x00, 0x00, 0x00, 0x00


//--------------------- .nv.info._Z12getDRho_cudaPKdS0_S0_Pd --------------------------
	.section	.nv.info._Z12getDRho_cudaPKdS0_S0_Pd,"",@"SHT_CUDA_INFO"
	.sectionflags	@""
	.align	4


	//----- nvinfo : EIATTR_CUDA_API_VERSION
	.align		4
        /*0000*/ 	.byte	0x04, 0x37
        /*0002*/ 	.short	(.L_7 - .L_6)
.L_6:
        /*0004*/ 	.word	0x00000082


	//----- nvinfo : EIATTR_KPARAM_INFO
	.align		4
.L_7:
        /*0008*/ 	.byte	0x04, 0x17
        /*000a*/ 	.short	(.L_9 - .L_8)
.L_8:
        /*000c*/ 	.word	0x00000000
        /*0010*/ 	.short	0x0003
        /*0012*/ 	.short	0x0018
        /*0014*/ 	.byte	0x00, 0xf5, 0x21, 0x00


	//----- nvinfo : EIATTR_KPARAM_INFO
	.align		4
.L_9:
        /*0018*/ 	.byte	0x04, 0x17
        /*001a*/ 	.short	(.L_11 - .L_10)
.L_10:
        /*001c*/ 	.word	0x00000000
        /*0020*/ 	.short	0x0002
        /*0022*/ 	.short	0x0010
        /*0024*/ 	.byte	0x00, 0xf5, 0x21, 0x00


	//----- nvinfo : EIATTR_KPARAM_INFO
	.align		4
.L_11:
        /*0028*/ 	.byte	0x04, 0x17
        /*002a*/ 	.short	(.L_13 - .L_12)
.L_12:
        /*002c*/ 	.word	0x00000000
        /*0030*/ 	.short	0x0001
        /*0032*/ 	.short	0x0008
        /*0034*/ 	.byte	0x00, 0xf5, 0x21, 0x00


	//----- nvinfo : EIATTR_KPARAM_INFO
	.align		4
.L_13:
        /*0038*/ 	.byte	0x04, 0x17
        /*003a*/ 	.short	(.L_15 - .L_14)
.L_14:
        /*003c*/ 	.word	0x00000000
        /*0040*/ 	.short	0x0000
        /*0042*/ 	.short	0x0000
        /*0044*/ 	.byte	0x00, 0xf5, 0x21, 0x00


	//----- nvinfo : EIATTR_SPARSE_MMA_MASK
	.align		4
.L_15:
        /*0048*/ 	.byte	0x03, 0x50
        /*004a*/ 	.short	0x0000


	//----- nvinfo : EIATTR_MAXREG_COUNT
	.align		4
        /*004c*/ 	.byte	0x03, 0x1b
        /*004e*/ 	.short	0x00ff


	//----- nvinfo : EIATTR_NUM_BARRIERS
	.align		4
        /*0050*/ 	.byte	0x02, 0x4c
        /*0052*/ 	.byte	0x01
	.zero		1


	//----- nvinfo : EIATTR_MERCURY_ISA_VERSION
	.align		4
        /*0054*/ 	.byte	0x03, 0x5f
        /*0056*/ 	.short	0x0101


	//----- nvinfo : EIATTR_VRC_CTA_INIT_COUNT
	.align		4
        /*0058*/ 	.byte	0x02, 0x4a
	.zero		1
	.zero		1


	//----- nvinfo : EIATTR_EXIT_INSTR_OFFSETS
	.align		4
        /*005c*/ 	.byte	0x04, 0x1c
        /*005e*/ 	.short	(.L_17 - .L_16)


	//   ....[0]....
.L_16:
        /*0060*/ 	.word	0x000002a0


	//   ....[1]....
        /*0064*/ 	.word	0x00000320


	//----- nvinfo : EIATTR_CBANK_PARAM_SIZE
	.align		4
.L_17:
        /*0068*/ 	.byte	0x03, 0x19
        /*006a*/ 	.short	0x0020


	//----- nvinfo : EIATTR_PARAM_CBANK
	.align		4
        /*006c*/ 	.byte	0x04, 0x0a
        /*006e*/ 	.short	(.L_19 - .L_18)
	.align		4
.L_18:
        /*0070*/ 	.word	index@(.nv.constant0._Z12getDRho_cudaPKdS0_S0_Pd)
        /*0074*/ 	.short	0x0380
        /*0076*/ 	.short	0x0020


	//----- nvinfo : EIATTR_SW_WAR
	.align		4
.L_19:
        /*0078*/ 	.byte	0x04, 0x36
        /*007a*/ 	.short	(.L_21 - .L_20)
.L_20:
        /*007c*/ 	.word	0x00000008
.L_21:


//--------------------- .nv.callgraph             --------------------------
	.section	.nv.callgraph,"",@"SHT_CUDA_CALLGRAPH"
	.align	4
	.sectionentsize	8
	.align		4
        /*0000*/ 	.word	0x00000000
	.align		4
        /*0004*/ 	.word	0xffffffff
	.align		4
        /*0008*/ 	.word	0x00000000
	.align		4
        /*000c*/ 	.word	0xfffffffe
	.align		4
        /*0010*/ 	.word	0x00000000
	.align		4
        /*0014*/ 	.word	0xfffffffd
	.align		4
        /*0018*/ 	.word	0x00000000
	.align		4
        /*001c*/ 	.word	0xfffffffc


//--------------------- .text._Z12getDRho_cudaPKdS0_S0_Pd --------------------------
	.section	.text._Z12getDRho_cudaPKdS0_S0_Pd,"ax",@progbits
	.align	128
        .global         _Z12getDRho_cudaPKdS0_S0_Pd
        .type           _Z12getDRho_cudaPKdS0_S0_Pd,@function
        .size           _Z12getDRho_cudaPKdS0_S0_Pd,(.L_x_2 - _Z12getDRho_cudaPKdS0_S0_Pd)
        .other          _Z12getDRho_cudaPKdS0_S0_Pd,@"STO_CUDA_ENTRY STV_DEFAULT"
_Z12getDRho_cudaPKdS0_S0_Pd:
.text._Z12getDRho_cudaPKdS0_S0_Pd:
[----:B------:R-:W-:Y:S01]  /*0000*/  LDC R1, c[0x0][0x37c] ;  /* 0x0000df00ff017b82 */ /* 0x000fe20000000800 */
[----:B------:R-:W0:Y:S07]  /*0010*/  S2R R3, SR_TID.X ;  /* 0x0000000000037919 */ /* 0x000e2e0000002100 */
[----:B------:R-:W0:Y:S01]  /*0020*/  LDC.64 R4, c[0x0][0x390] ;  /* 0x0000e400ff047b82 */ /* 0x000e220000000a00 */
[----:B------:R-:W1:Y:S01]  /*0030*/  LDCU.64 UR10, c[0x0][0x358] ;  /* 0x00006b00ff0a77ac */ /* 0x000e620008000a00 */
[----:B------:R-:W2:Y:S01]  /*0040*/  S2R R0, SR_CTAID.X ;  /* 0x0000000000007919 */ /* 0x000ea20000002500 */
[----:B------:R-:W2:Y:S05]  /*0050*/  LDCU UR4, c[0x0][0x370] ;  /* 0x00006e00ff0477ac */ /* 0x000eaa0008000800 */
[----:B------:R-:W3:Y:S08]  /*0060*/  LDC.64 R8, c[0x0][0x380] ;  /* 0x0000e000ff087b82 */ /* 0x000ef00000000a00 */
[----:B------:R-:W4:Y:S01]  /*0070*/  LDC.64 R10, c[0x0][0x388] ;  /* 0x0000e200ff0a7b82 */ /* 0x000f220000000a00 */
[----:B0-----:R-:W-:-:S04]  /*0080*/  IMAD.WIDE.U32 R4, R3, 0x8, R4 ;  /* 0x0000000803047825 */ /* 0x001fc800078e0004 */
[C---:B---3--:R-:W-:Y:S02]  /*0090*/  IMAD.WIDE.U32 R8, R3.reuse, 0x8, R8 ;  /* 0x0000000803087825 */ /* 0x048fe400078e0008 */
[----:B-1----:R-:W3:Y:S02]  /*00a0*/  LDG.E.64 R4, desc[UR10][R4.64] ;  /* 0x0000000a04047981 */ /* 0x002ee4000c1e1b00 */
[----:B--2---:R-:W-:Y:S02]  /*00b0*/  IMAD R7, R3, UR4, R0 ;  /* 0x0000000403077c24 */ /* 0x004fe4000f8e0200 */
[----:B------:R-:W2:Y:S02]  /*00c0*/  LDG.E.64 R8, desc[UR10][R8.64] ;  /* 0x0000000a08087981 */ /* 0x000ea4000c1e1b00 */
[----:B----4-:R-:W-:-:S06]  /*00d0*/  IMAD.WIDE.U32 R10, R7, 0x8, R10 ;  /* 0x00000008070a7825 */ /* 0x010fcc00078e000a */
[----:B------:R-:W4:Y:S01]  /*00e0*/  LDG.E.64 R10, desc[UR10][R10.64] ;  /* 0x0000000a0a0a7981 */ /* 0x000f22000c1e1b00 */
[----:B------:R-:W0:Y:S01]  /*00f0*/  S2UR UR5, SR_CgaCtaId ;  /* 0x00000000000579c3 */ /* 0x000e220000008800 */
[----:B------:R-:W-:Y:S01]  /*0100*/  UMOV UR4, 0x400 ;  /* 0x0000040000047882 */ /* 0x000fe20000000000 */
[----:B------:R-:W1:Y:S01]  /*0110*/  LDCU UR7, c[0x0][0x360] ;  /* 0x00006c00ff0777ac */ /* 0x000e620008000800 */
[----:B------:R-:W-:Y:S01]  /*0120*/  UMOV UR8, 0x1 ;  /* 0x0000000100087882 */ /* 0x000fe20000000000 */
[----:B0-----:R-:W-:-:S03]  /*0130*/  ULEA UR4, UR5, UR4, 0x18 ;  /* 0x0000000405047291 */ /* 0x001fc6000f8ec0ff */
[----:B-1----:R-:W-:Y:S01]  /*0140*/  UMOV UR5, UR7 ;  /* 0x0000000700057c82 */ /* 0x002fe20008000000 */
[----:B---3--:R-:W-:Y:S02]  /*0150*/  DADD R6, R4, R4 ;  /* 0x0000000004067229 */ /* 0x008fe40000000004 */
[----:B------:R-:W-:-:S06]  /*0160*/  LEA R5, R3, UR4, 0x3 ;  /* 0x0000000403057c11 */ /* 0x000fcc000f8e18ff */
[----:B--2---:R-:W-:-:S08]  /*0170*/  DMUL R6, R6, R8 ;  /* 0x0000000806067228 */ /* 0x004fd00000000000 */
[----:B----4-:R-:W-:-:S07]  /*0180*/  DMUL R6, R6, R10 ;  /* 0x0000000a06067228 */ /* 0x010fce0000000000 */
[----:B------:R0:W-:Y:S01]  /*0190*/  STS.64 [R5], R6 ;  /* 0x0000000605007388 */ /* 0x0001e20000000a00 */
[----:B------:R-:W-:Y:S06]  /*01a0*/  BAR.SYNC.DEFER_BLOCKING 0x0 ;  /* 0x0000000000007b1d */ /* 0x000fec0000010000 */
.L_x_0:
[----:B-1----:R-:W-:Y:S01]  /*01b0*/  IMAD R9, R3, UR8, RZ ;  /* 0x0000000803097c24 */ /* 0x002fe2000f8e02ff */
[----:B------:R-:W-:Y:S02]  /*01c0*/  UISETP.GT.U32.AND UP0, UPT, UR5, 0x1, UPT ;  /* 0x000000010500788c */ /* 0x000fe4000bf04070 */
[----:B------:R-:W-:Y:S02]  /*01d0*/  USHF.R.U32.HI UR6, URZ, 0x1, UR5 ;  /* 0x00000001ff067899 */ /* 0x000fe40008011605 */
[----:B------:R-:W-:Y:S01]  /*01e0*/  IADD3 R2, PT, PT, R9, UR8, RZ ;  /* 0x0000000809027c10 */ /* 0x000fe2000fffe0ff */
[----:B------:R-:W-:-:S03]  /*01f0*/  USHF.L.U32 UR8, UR8, 0x1, URZ ;  /* 0x0000000108087899 */ /* 0x000fc600080006ff */
[----:B------:R-:W-:Y:S01]  /*0200*/  ISETP.GE.U32.AND P0, PT, R2, UR7, PT ;  /* 0x0000000702007c0c */ /* 0x000fe2000bf06070 */
[----:B------:R-:W-:-:S12]  /*0210*/  UMOV UR5, UR6 ;  /* 0x0000000600057c82 */ /* 0x000fd80008000000 */
[----:B------:R-:W-:Y:S02]  /*0220*/  @!P0 LEA R2, R2, UR4, 0x3 ;  /* 0x0000000402028c11 */ /* 0x000fe4000f8e18ff */
[----:B------:R-:W-:-:S03]  /*0230*/  @!P0 LEA R9, R9, UR4, 0x3 ;  /* 0x0000000409098c11 */ /* 0x000fc6000f8e18ff */
[----:B0-----:R-:W-:Y:S04]  /*0240*/  @!P0 LDS.64 R4, [R2] ;  /* 0x0000000002048984 */ /* 0x001fe80000000a00 */
[----:B------:R-:W0:Y:S02]  /*0250*/  @!P0 LDS.64 R6, [R9] ;  /* 0x0000000009068984 */ /* 0x000e240000000a00 */
[----:B0-----:R-:W-:-:S07]  /*0260*/  @!P0 DADD R4, R4, R6 ;  /* 0x0000000004048229 */ /* 0x001fce0000000006 */
[----:B------:R1:W-:Y:S01]  /*0270*/  @!P0 STS.64 [R9], R4 ;  /* 0x0000000409008388 */ /* 0x0003e20000000a00 */
[----:B------:R-:W-:Y:S05]  /*0280*/  BRA.U UP0, `(.L_x_0) ;  /* 0xfffffffd00c87547 */ /* 0x000fea000b83ffff */
[----:B------:R-:W-:-:S13]  /*0290*/  ISETP.NE.AND P0, PT, R3, RZ, PT ;  /* 0x000000ff0300720c */ /* 0x000fda0003f05270 */
[----:B------:R-:W-:Y:S05]  /*02a0*/  @P0 EXIT ;  /* 0x000000000000094d */ /* 0x000fea0003800000 */
[----:B------:R-:W0:Y:S01]  /*02b0*/  S2UR UR5, SR_CgaCtaId ;  /* 0x00000000000579c3 */ /* 0x000e220000008800 */
[----:B------:R-:W-:-:S07]  /*02c0*/  UMOV UR4, 0x400 ;  /* 0x0000040000047882 */ /* 0x000fce0000000000 */
[----:B-1----:R-:W1:Y:S01]  /*02d0*/  LDC.64 R4, c[0x0][0x398] ;  /* 0x0000e600ff047b82 */ /* 0x002e620000000a00 */
[----:B0-----:R-:W-:Y:S01]  /*02e0*/  ULEA UR4, UR5, UR4, 0x18 ;  /* 0x0000000405047291 */ /* 0x001fe2000f8ec0ff */
[----:B-1----:R-:W-:-:S08]  /*02f0*/  IMAD.WIDE.U32 R4, R0, 0x8, R4 ;  /* 0x0000000800047825 */ /* 0x002fd000078e0004 */
[----:B------:R-:W0:Y:S04]  /*0300*/  LDS.64 R2, [UR4] ;  /* 0x00000004ff027984 */ /* 0x000e280008000a00 */
[----:B0-----:R-:W-:Y:S01]  /*0310*/  STG.E.64 desc[UR10][R4.64], R2 ;  /* 0x0000000204007986 */ /* 0x001fe2000c101b0a */
[----:B------:R-:W-:Y:S05]  /*0320*/  EXIT ;  /* 0x000000000000794d */ /* 0x000fea0003800000 */
.L_x_1:
[----:B------:R-:W-:-:S00]  /*0330*/  BRA `(.L_x_1) ;  /* 0xfffffffc00fc7947 */ /* 0x000fc0000383ffff */
[----:B------:R-:W-:-:S00]  /*0340*/  NOP ;  /* 0x0000000000007918 */ /* 0x000fc00000000000 */
        /* <DEDUP_REMOVED lines=11> */
.L_x_2:


//--------------------- .nv.shared._Z12getDRho_cudaPKdS0_S0_Pd --------------------------
	.section	.nv.shared._Z12getDRho_cudaPKdS0_S0_Pd,"aw",@nobits
	.sectionflags	@""
	.align	16
	.zero		1024


//--------------------- .nv.shared.reserved.0     --------------------------
	.section	.nv.shared.reserved.0,"aw",@nobits
	.weak		__nv_reservedSMEM_offset_0_alias
	.size		__nv_reservedSMEM_offset_0_alias, 0, 64
	.other		__nv_reservedSMEM_offset_0_alias,@"STO_CUDA_RESERVED_SHARED STV_DEFAULT"
__nv_reservedSMEM_offset_0_alias:
	.zero		0
	.zero		64


//--------------------- .nv.constant0._Z12getDRho_cudaPKdS0_S0_Pd --------------------------
	.section	.nv.constant0._Z12getDRho_cudaPKdS0_S0_Pd,"a",@progbits
	.sectionflags	@""
	.align	4
.nv.constant0._Z12getDRho_cudaPKdS0_S0_Pd:
	.zero		928


//--------------------- SYMBOLS --------------------------

	.type		.nv.reservedSmem.offset0,@object
	.size		.nv.reservedSmem.offset0,0x4
	.type		.nv.reservedSmem.cap,@object
	.size		.nv.reservedSmem.cap,0x4
